//
// Generated by NVIDIA NVVM Compiler
//
// Compiler Build ID: CL-36424714
// Cuda compilation tools, release 13.0, V13.0.88
// Based on NVVM 20.0.0
//

.version 9.0
.target sm_100
.address_size 64

	// .globl	_Z15init_precomputePhS_Pi

.visible .entry _Z15init_precomputePhS_Pi(
	.param .u64 .ptr .align 1 _Z15init_precomputePhS_Pi_param_0,
	.param .u64 .ptr .align 1 _Z15init_precomputePhS_Pi_param_1,
	.param .u64 .ptr .align 1 _Z15init_precomputePhS_Pi_param_2
)
{
	.reg .pred 	%p<2>;
	.reg .b16 	%rs<5>;
	.reg .b32 	%r<15>;
	.reg .b64 	%rd<11>;

	ld.param.u64 	%rd1, [_Z15init_precomputePhS_Pi_param_0];
	ld.param.u64 	%rd2, [_Z15init_precomputePhS_Pi_param_1];
	ld.param.u64 	%rd3, [_Z15init_precomputePhS_Pi_param_2];
	cvta.to.global.u64 	%rd4, %rd1;
	cvta.to.global.u64 	%rd5, %rd2;
	cvta.to.global.u64 	%rd6, %rd3;
	ld.global.u32 	%r1, [%rd6];
	ld.global.u32 	%r2, [%rd6+4];
	ld.global.u32 	%r3, [%rd6+8];
	ld.global.u32 	%r4, [%rd6+12];
	mov.u32 	%r5, %ctaid.x;
	div.u32 	%r6, %r5, %r1;
	mul.lo.s32 	%r7, %r6, %r1;
	sub.s32 	%r8, %r5, %r7;
	mov.u32 	%r9, %ntid.x;
	mov.u32 	%r10, %tid.x;
	mad.lo.s32 	%r11, %r8, %r9, %r10;
	cvt.u64.u32 	%rd7, %r11;
	add.s64 	%rd8, %rd5, %rd7;
	ld.global.u8 	%rs1, [%rd8];
	add.s32 	%r12, %r3, %r10;
	mad.lo.s32 	%r13, %r8, %r4, %r12;
	mad.lo.s32 	%r14, %r6, %r2, %r13;
	cvt.u64.u32 	%rd9, %r14;
	add.s64 	%rd10, %rd4, %rd9;
	cvt.u16.u32 	%rs2, %r6;
	and.b16  	%rs3, %rs2, 255;
	setp.ne.s16 	%p1, %rs1, %rs3;
	selp.u16 	%rs4, 1, 0, %p1;
	st.global.u8 	[%rd10], %rs4;
	ret;

}


// ===== COMPILED SASS (sm_100) =====

	.target	sm_100

	.elftype	@"ET_EXEC"


//--------------------- .note.nv.tkinfo           --------------------------
	.section	.note.nv.tkinfo,"",@"SHT_NOTE"
	.sectionflags	@"SHF_NOTE_NV_TKINFO"
	.tkinfo
        /*0018*/ 	.word	0x00000002
        /*0030*/ 	.string	""
        /*0030*/ 	.string	"ptxas"
        /*0030*/ 	.string	"Cuda compilation tools, release 13.0, V13.0.88"
        /*0030*/ 	.string	"Build cuda_13.0.r13.0/compiler.36424714_0"
        /*0030*/ 	.string	"-arch sm_100 -m 64 "



//--------------------- .note.nv.cuinfo           --------------------------
	.section	.note.nv.cuinfo,"",@"SHT_NOTE"
	.sectionflags	@"SHF_NOTE_NV_CUINFO"
        /*0018*/ 	.short	0x0002
        /*001a*/ 	.short	0x0064
        /*001c*/ 	.short	0x0082
	.zero		2


//--------------------- .nv.info                  --------------------------
	.section	.nv.info,"",@"SHT_CUDA_INFO"
	.align	4


	//----- nvinfo : EIATTR_REGCOUNT
	.align		4
        /*0000*/ 	.byte	0x04, 0x2f
        /*0002*/ 	.short	(.L_1 - .L_0)
	.align		4
.L_0:
        /*0004*/ 	.word	index@(_Z15init_precomputePhS_Pi)
        /*0008*/ 	.word	0x0000000e


	//----- nvinfo : EIATTR_FRAME_SIZE
	.align		4
.L_1:
        /*000c*/ 	.byte	0x04, 0x11
        /*000e*/ 	.short	(.L_3 - .L_2)
	.align		4
.L_2:
        /*0010*/ 	.word	index@(_Z15init_precomputePhS_Pi)
        /*0014*/ 	.word	0x00000000


	//----- nvinfo : EIATTR_MIN_STACK_SIZE
	.align		4
.L_3:
        /*0018*/ 	.byte	0x04, 0x12
        /*001a*/ 	.short	(.L_5 - .L_4)
	.align		4
.L_4:
        /*001c*/ 	.word	index@(_Z15init_precomputePhS_Pi)
        /*0020*/ 	.word	0x00000000
.L_5:


//--------------------- .nv.compat                --------------------------
	.section	.nv.compat,"",@"SHT_CUDA_COMPAT_INFO"
	.align	4
        /*0000*/ 	.byte	0x02, 0x09, 0x00, 0x00, 0x02, 0x02, 0x01, 0x00, 0x02, 0x05, 0x05, 0x00, 0x03, 0x07, 0x01, 0x01
        /*0010*/ 	.byte	0x02, 0x03, 0x00, 0x00, 0x02, 0x06, 0x01, 0x00, 0x04, 0x0b, 0x08, 0x00, 0x09, 0x00, 0x00, 0x00
        /*0020*/ 	.byte	0x00, 0x00, 0x00, 0x00


//--------------------- .nv.info._Z15init_precomputePhS_Pi --------------------------
	.section	.nv.info._Z15init_precomputePhS_Pi,"",@"SHT_CUDA_INFO"
	.sectionflags	@""
	.align	4


	//----- nvinfo : EIATTR_CUDA_API_VERSION
	.align		4
        /*0000*/ 	.byte	0x04, 0x37
        /*0002*/ 	.short	(.L_7 - .L_6)
.L_6:
        /*0004*/ 	.word	0x00000082


	//----- nvinfo : EIATTR_KPARAM_INFO
	.align		4
.L_7:
        /*0008*/ 	.byte	0x04, 0x17
        /*000a*/ 	.short	(.L_9 - .L_8)
.L_8:
        /*000c*/ 	.word	0x00000000
        /*0010*/ 	.short	0x0002
        /*0012*/ 	.short	0x0010
        /*0014*/ 	.byte	0x00, 0xf5, 0x21, 0x00


	//----- nvinfo : EIATTR_KPARAM_INFO
	.align		4
.L_9:
        /*0018*/ 	.byte	0x04, 0x17
        /*001a*/ 	.short	(.L_11 - .L_10)
.L_10:
        /*001c*/ 	.word	0x00000000
        /*0020*/ 	.short	0x0001
        /*0022*/ 	.short	0x0008
        /*0024*/ 	.byte	0x00, 0xf5, 0x21, 0x00


	//----- nvinfo : EIATTR_KPARAM_INFO
	.align		4
.L_11:
        /*0028*/ 	.byte	0x04, 0x17
        /*002a*/ 	.short	(.L_13 - .L_12)
.L_12:
        /*002c*/ 	.word	0x00000000
        /*0030*/ 	.short	0x0000
        /*0032*/ 	.short	0x0000
        /*0034*/ 	.byte	0x00, 0xf5, 0x21, 0x00


	//----- nvinfo : EIATTR_SPARSE_MMA_MASK
	.align		4
.L_13:
        /*0038*/ 	.byte	0x03, 0x50
        /*003a*/ 	.short	0x0000


	//----- nvinfo : EIATTR_MAXREG_COUNT
	.align		4
        /*003c*/ 	.byte	0x03, 0x1b
        /*003e*/ 	.short	0x00ff


	//----- nvinfo : EIATTR_MERCURY_ISA_VERSION
	.align		4
        /*0040*/ 	.byte	0x03, 0x5f
        /*0042*/ 	.short	0x0101


	//----- nvinfo : EIATTR_VRC_CTA_INIT_COUNT
	.align		4
        /*0044*/ 	.byte	0x02, 0x4a
	.zero		1
	.zero		1


	//----- nvinfo : EIATTR_EXIT_INSTR_OFFSETS
	.align		4
        /*0048*/ 	.byte	0x04, 0x1c
        /*004a*/ 	.short	(.L_15 - .L_14)


	//   ....[0]....
.L_14:
        /*004c*/ 	.word	0x000002c0


	//----- nvinfo : EIATTR_CBANK_PARAM_SIZE
	.align		4
.L_15:
        /*0050*/ 	.byte	0x03, 0x19
        /*0052*/ 	.short	0x0018


	//----- nvinfo : EIATTR_PARAM_CBANK
	.align		4
        /*0054*/ 	.byte	0x04, 0x0a
        /*0056*/ 	.short	(.L_17 - .L_16)
	.align		4
.L_16:
        /*0058*/ 	.word	index@(.nv.constant0._Z15init_precomputePhS_Pi)
        /*005c*/ 	.short	0x0380
        /*005e*/ 	.short	0x0018


	//----- nvinfo : EIATTR_SW_WAR
	.align		4
.L_17:
        /*0060*/ 	.byte	0x04, 0x36
        /*0062*/ 	.short	(.L_19 - .L_18)
.L_18:
        /*0064*/ 	.word	0x00000008
.L_19:


//--------------------- .nv.callgraph             --------------------------
	.section	.nv.callgraph,"",@"SHT_CUDA_CALLGRAPH"
	.align	4
	.sectionentsize	8
	.align		4
        /*0000*/ 	.word	0x00000000
	.align		4
        /*0004*/ 	.word	0xffffffff
	.align		4
        /*0008*/ 	.word	0x00000000
	.align		4
        /*000c*/ 	.word	0xfffffffe
	.align		4
        /*0010*/ 	.word	0x00000000
	.align		4
        /*0014*/ 	.word	0xfffffffd
	.align		4
        /*0018*/ 	.word	0x00000000
	.align		4
        /*001c*/ 	.word	0xfffffffc


//--------------------- .text._Z15init_precomputePhS_Pi --------------------------
	.section	.text._Z15init_precomputePhS_Pi,"ax",@progbits
	.align	128
        .global         _Z15init_precomputePhS_Pi
        .type           _Z15init_precomputePhS_Pi,@function
        .size           _Z15init_precomputePhS_Pi,(.L_x_1 - _Z15init_precomputePhS_Pi)
        .other          _Z15init_precomputePhS_Pi,@"STO_CUDA_ENTRY STV_DEFAULT"
_Z15init_precomputePhS_Pi:
.text._Z15init_precomputePhS_Pi:
[----:B------:R-:W-:Y:S08]  /*0000*/  LDC R1, c[0x0][0x37c] ;  /* 0x0000df00ff017b82 */ /* 0x000ff00000000800 */
[----:B------:R-:W0:Y:S01]  /*0010*/  LDC.64 R2, c[0x0][0x390] ;  /* 0x0000e400ff027b82 */ /* 0x000e220000000a00 */
[----:B------:R-:W0:Y:S07]  /*0020*/  LDCU.64 UR4, c[0x0][0x358] ;  /* 0x00006b00ff0477ac */ /* 0x000e2e0008000a00 */
[----:B------:R-:W1:Y:S01]  /*0030*/  S2UR UR6, SR_CTAID.X ;  /* 0x00000000000679c3 */ /* 0x000e620000002500 */
[----:B------:R-:W2:Y:S01]  /*0040*/  S2R R11, SR_TID.X ;  /* 0x00000000000b7919 */ /* 0x000ea20000002100 */
[----:B------:R-:W2:Y:S01]  /*0050*/  LDCU UR7, c[0x0][0x360] ;  /* 0x00006c00ff0777ac */ /* 0x000ea20008000800 */
[----:B------:R-:W3:Y:S01]  /*0060*/  LDCU.128 UR8, c[0x0][0x380] ;  /* 0x00007000ff0877ac */ /* 0x000ee20008000c00 */
[----:B0-----:R-:W4:Y:S02]  /*0070*/  LDG.E R0, desc[UR4][R2.64] ;  /* 0x0000000402007981 */ /* 0x001f24000c1e1900 */
[----:B----4-:R-:W0:Y:S01]  /*0080*/  I2F.U32.RP R6, R0 ;  /* 0x0000000000067306 */ /* 0x010e220000209000 */
[----:B------:R-:W-:-:S02]  /*0090*/  IADD3 R7, PT, PT, RZ, -R0, RZ ;  /* 0x80000000ff077210 */ /* 0x000fc40007ffe0ff */
[----:B------:R-:W-:-:S05]  /*00a0*/  ISETP.NE.U32.AND P2, PT, R0, RZ, PT ;  /* 0x000000ff0000720c */ /* 0x000fca0003f45070 */
[----:B0-----:R-:W0:Y:S02]  /*00b0*/  MUFU.RCP R6, R6 ;  /* 0x0000000600067308 */ /* 0x001e240000001000 */
[----:B0-----:R-:W-:Y:S02]  /*00c0*/  VIADD R4, R6, 0xffffffe ;  /* 0x0ffffffe06047836 */ /* 0x001fe40000000000 */
[----:B------:R-:W4:Y:S04]  /*00d0*/  LDG.E R6, desc[UR4][R2.64+0x8] ;  /* 0x0000080402067981 */ /* 0x000f28000c1e1900 */
[----:B------:R0:W5:Y:S02]  /*00e0*/  F2I.FTZ.U32.TRUNC.NTZ R5, R4 ;  /* 0x0000000400057305 */ /* 0x000164000021f000 */
[----:B0-----:R-:W-:-:S02]  /*00f0*/  IMAD.MOV.U32 R4, RZ, RZ, RZ ;  /* 0x000000ffff047224 */ /* 0x001fc400078e00ff */
[----:B-----5:R-:W-:-:S04]  /*0100*/  IMAD R7, R7, R5, RZ ;  /* 0x0000000507077224 */ /* 0x020fc800078e02ff */
[----:B------:R-:W-:Y:S02]  /*0110*/  IMAD.HI.U32 R5, R5, R7, R4 ;  /* 0x0000000705057227 */ /* 0x000fe400078e0004 */
[----:B------:R-:W5:Y:S04]  /*0120*/  LDG.E R7, desc[UR4][R2.64+0xc] ;  /* 0x00000c0402077981 */ /* 0x000f68000c1e1900 */
[----:B-1----:R-:W-:-:S05]  /*0130*/  IMAD.HI.U32 R9, R5, UR6, RZ ;  /* 0x0000000605097c27 */ /* 0x002fca000f8e00ff */
[----:B------:R-:W-:-:S05]  /*0140*/  IADD3 R5, PT, PT, -R9, RZ, RZ ;  /* 0x000000ff09057210 */ /* 0x000fca0007ffe1ff */
[----:B------:R-:W-:-:S05]  /*0150*/  IMAD R5, R0, R5, UR6 ;  /* 0x0000000600057e24 */ /* 0x000fca000f8e0205 */
[----:B------:R-:W-:-:S13]  /*0160*/  ISETP.GE.U32.AND P0, PT, R5, R0, PT ;  /* 0x000000000500720c */ /* 0x000fda0003f06070 */
[----:B------:R-:W-:Y:S01]  /*0170*/  @P0 IMAD.IADD R5, R5, 0x1, -R0 ;  /* 0x0000000105050824 */ /* 0x000fe200078e0a00 */
[----:B------:R-:W-:-:S04]  /*0180*/  @P0 IADD3 R9, PT, PT, R9, 0x1, RZ ;  /* 0x0000000109090810 */ /* 0x000fc80007ffe0ff */
[----:B------:R-:W-:-:S13]  /*0190*/  ISETP.GE.U32.AND P1, PT, R5, R0, PT ;  /* 0x000000000500720c */ /* 0x000fda0003f26070 */
[----:B------:R-:W-:Y:S01]  /*01a0*/  @P1 VIADD R9, R9, 0x1 ;  /* 0x0000000109091836 */ /* 0x000fe20000000000 */
[----:B------:R-:W-:-:S04]  /*01b0*/  @!P2 LOP3.LUT R9, RZ, R0, RZ, 0x33, !PT ;  /* 0x00000000ff09a212 */ /* 0x000fc800078e33ff */
[----:B------:R-:W-:-:S05]  /*01c0*/  IADD3 R5, PT, PT, -R9, RZ, RZ ;  /* 0x000000ff09057210 */ /* 0x000fca0007ffe1ff */
[----:B------:R-:W-:Y:S02]  /*01d0*/  IMAD R8, R0, R5, UR6 ;  /* 0x0000000600087e24 */ /* 0x000fe4000f8e0205 */
[----:B------:R-:W5:Y:S02]  /*01e0*/  LDG.E R0, desc[UR4][R2.64+0x4] ;  /* 0x0000040402007981 */ /* 0x000f64000c1e1900 */
[----:B--2---:R-:W-:-:S05]  /*01f0*/  IMAD R4, R8, UR7, R11 ;  /* 0x0000000708047c24 */ /* 0x004fca000f8e020b */
[----:B---3--:R-:W-:-:S05]  /*0200*/  IADD3 R4, P0, PT, R4, UR10, RZ ;  /* 0x0000000a04047c10 */ /* 0x008fca000ff1e0ff */
[----:B------:R-:W-:-:S05]  /*0210*/  IMAD.X R5, RZ, RZ, UR11, P0 ;  /* 0x0000000bff057e24 */ /* 0x000fca00080e06ff */
[----:B------:R-:W2:Y:S01]  /*0220*/  LDG.E.U8 R4, desc[UR4][R4.64] ;  /* 0x0000000404047981 */ /* 0x000ea2000c1e1100 */
[----:B----4-:R-:W-:-:S05]  /*0230*/  IADD3 R6, PT, PT, R6, R11, RZ ;  /* 0x0000000b06067210 */ /* 0x010fca0007ffe0ff */
[----:B-----5:R-:W-:-:S04]  /*0240*/  IMAD R6, R7, R8, R6 ;  /* 0x0000000807067224 */ /* 0x020fc800078e0206 */
[----:B------:R-:W-:Y:S01]  /*0250*/  IMAD R6, R0, R9, R6 ;  /* 0x0000000900067224 */ /* 0x000fe200078e0206 */
[----:B------:R-:W-:-:S04]  /*0260*/  LOP3.LUT R9, R9, 0xff, RZ, 0xc0, !PT ;  /* 0x000000ff09097812 */ /* 0x000fc800078ec0ff */
[----:B------:R-:W-:-:S05]  /*0270*/  IADD3 R6, P1, PT, R6, UR8, RZ ;  /* 0x0000000806067c10 */ /* 0x000fca000ff3e0ff */
[----:B------:R-:W-:Y:S01]  /*0280*/  IMAD.X R7, RZ, RZ, UR9, P1 ;  /* 0x00000009ff077e24 */ /* 0x000fe200088e06ff */
[----:B--2---:R-:W-:-:S04]  /*0290*/  ISETP.NE.AND P0, PT, R4, R9, PT ;  /* 0x000000090400720c */ /* 0x004fc80003f05270 */
[----:B------:R-:W-:-:S05]  /*02a0*/  SEL R9, RZ, 0x1, !P0 ;  /* 0x00000001ff097807 */ /* 0x000fca0004000000 */
[----:B------:R-:W-:Y:S01]  /*02b0*/  STG.E.U8 desc[UR4][R6.64], R9 ;  /* 0x0000000906007986 */ /* 0x000fe2000c101104 */
[----:B------:R-:W-:Y:S05]  /*02c0*/  EXIT ;  /* 0x000000000000794d */ /* 0x000fea0003800000 */
.L_x_0:
[----:B------:R-:W-:-:S00]  /*02d0*/  BRA `(.L_x_0) ;  /* 0xfffffffc00fc7947 */ /* 0x000fc0000383ffff */
[----:B------:R-:W-:-:S00]  /*02e0*/  NOP ;  /* 0x0000000000007918 */ /* 0x000fc00000000000 */
        /* <DEDUP_REMOVED lines=9> */
.L_x_1:


//--------------------- .nv.shared.reserved.0     --------------------------
	.section	.nv.shared.reserved.0,"aw",@nobits
	.weak		__nv_reservedSMEM_offset_0_alias
	.size		__nv_reservedSMEM_offset_0_alias, 0, 64
	.other		__nv_reservedSMEM_offset_0_alias,@"STO_CUDA_RESERVED_SHARED STV_DEFAULT"
__nv_reservedSMEM_offset_0_alias:
	.zero		0
	.zero		64


//--------------------- .nv.constant0._Z15init_precomputePhS_Pi --------------------------
	.section	.nv.constant0._Z15init_precomputePhS_Pi,"a",@progbits
	.sectionflags	@""
	.align	4
.nv.constant0._Z15init_precomputePhS_Pi:
	.zero		920


//--------------------- SYMBOLS --------------------------

	.type		.nv.reservedSmem.offset0,@object
	.size		.nv.reservedSmem.offset0,0x4
